//
// Generated by NVIDIA NVVM Compiler
//
// Compiler Build ID: CL-36424714
// Cuda compilation tools, release 13.0, V13.0.88
// Based on NVVM 20.0.0
//

.version 9.0
.target sm_100
.address_size 64

	// .globl	_Z3addPdS_S_l

.visible .entry _Z3addPdS_S_l(
	.param .u64 .ptr .align 1 _Z3addPdS_S_l_param_0,
	.param .u64 .ptr .align 1 _Z3addPdS_S_l_param_1,
	.param .u64 .ptr .align 1 _Z3addPdS_S_l_param_2,
	.param .u64 _Z3addPdS_S_l_param_3
)
{
	.reg .pred 	%p<13>;
	.reg .b32 	%r<4>;
	.reg .b64 	%rd<81>;
	.reg .b64 	%fd<56>;

	ld.param.u64 	%rd33, [_Z3addPdS_S_l_param_0];
	ld.param.u64 	%rd34, [_Z3addPdS_S_l_param_1];
	ld.param.u64 	%rd31, [_Z3addPdS_S_l_param_2];
	ld.param.u64 	%rd32, [_Z3addPdS_S_l_param_3];
	cvta.to.global.u64 	%rd1, %rd34;
	cvta.to.global.u64 	%rd2, %rd33;
	mov.u32 	%r1, %ntid.x;
	cvt.u64.u32 	%rd3, %r1;
	mov.u32 	%r2, %ctaid.x;
	mul.wide.u32 	%rd35, %r2, %r1;
	mov.u32 	%r3, %tid.x;
	cvt.u64.u32 	%rd36, %r3;
	add.s64 	%rd73, %rd35, %rd36;
	setp.ge.s64 	%p1, %rd73, %rd32;
	setp.lt.s64 	%p2, %rd32, 1;
	or.pred  	%p3, %p1, %p2;
	@%p3 bra 	$L__BB0_16;
	and.b64  	%rd5, %rd32, 7;
	and.b64  	%rd6, %rd32, 3;
	and.b64  	%rd7, %rd32, 9223372036854775800;
	and.b64  	%rd8, %rd32, 1;
	shl.b64 	%rd9, %rd32, 6;
	shl.b64 	%rd10, %rd32, 3;
	cvta.to.global.u64 	%rd11, %rd31;
$L__BB0_2:
	mul.lo.s64 	%rd13, %rd73, %rd32;
	mad.lo.s64 	%rd38, %rd10, %rd73, %rd2;
	add.s64 	%rd14, %rd38, 32;
	mov.b64 	%rd74, 0;
$L__BB0_3:
	setp.lt.u64 	%p4, %rd32, 8;
	add.s64 	%rd40, %rd74, %rd13;
	shl.b64 	%rd41, %rd40, 3;
	add.s64 	%rd16, %rd11, %rd41;
	mov.b64 	%rd79, 0;
	st.global.u64 	[%rd16], %rd79;
	mov.f64 	%fd53, 0d0000000000000000;
	@%p4 bra 	$L__BB0_6;
	shl.b64 	%rd42, %rd74, 3;
	add.s64 	%rd76, %rd1, %rd42;
	mov.f64 	%fd53, 0d0000000000000000;
	mov.u64 	%rd75, %rd14;
	mov.u64 	%rd77, %rd7;
$L__BB0_5:
	.pragma "nounroll";
	ld.global.f64 	%fd10, [%rd75+-32];
	ld.global.f64 	%fd11, [%rd76];
	fma.rn.f64 	%fd12, %fd10, %fd11, %fd53;
	st.global.f64 	[%rd16], %fd12;
	ld.global.f64 	%fd13, [%rd75+-24];
	add.s64 	%rd43, %rd76, %rd10;
	ld.global.f64 	%fd14, [%rd43];
	fma.rn.f64 	%fd15, %fd13, %fd14, %fd12;
	st.global.f64 	[%rd16], %fd15;
	ld.global.f64 	%fd16, [%rd75+-16];
	add.s64 	%rd44, %rd43, %rd10;
	ld.global.f64 	%fd17, [%rd44];
	fma.rn.f64 	%fd18, %fd16, %fd17, %fd15;
	st.global.f64 	[%rd16], %fd18;
	ld.global.f64 	%fd19, [%rd75+-8];
	add.s64 	%rd45, %rd44, %rd10;
	ld.global.f64 	%fd20, [%rd45];
	fma.rn.f64 	%fd21, %fd19, %fd20, %fd18;
	st.global.f64 	[%rd16], %fd21;
	ld.global.f64 	%fd22, [%rd75];
	add.s64 	%rd46, %rd45, %rd10;
	ld.global.f64 	%fd23, [%rd46];
	fma.rn.f64 	%fd24, %fd22, %fd23, %fd21;
	st.global.f64 	[%rd16], %fd24;
	ld.global.f64 	%fd25, [%rd75+8];
	add.s64 	%rd47, %rd46, %rd10;
	ld.global.f64 	%fd26, [%rd47];
	fma.rn.f64 	%fd27, %fd25, %fd26, %fd24;
	st.global.f64 	[%rd16], %fd27;
	ld.global.f64 	%fd28, [%rd75+16];
	add.s64 	%rd48, %rd47, %rd10;
	ld.global.f64 	%fd29, [%rd48];
	fma.rn.f64 	%fd30, %fd28, %fd29, %fd27;
	st.global.f64 	[%rd16], %fd30;
	ld.global.f64 	%fd31, [%rd75+24];
	add.s64 	%rd49, %rd48, %rd10;
	ld.global.f64 	%fd32, [%rd49];
	fma.rn.f64 	%fd53, %fd31, %fd32, %fd30;
	st.global.f64 	[%rd16], %fd53;
	add.s64 	%rd77, %rd77, -8;
	add.s64 	%rd76, %rd76, %rd9;
	add.s64 	%rd75, %rd75, 64;
	setp.ne.s64 	%p5, %rd77, 0;
	mov.u64 	%rd79, %rd7;
	@%p5 bra 	$L__BB0_5;
$L__BB0_6:
	setp.eq.s64 	%p6, %rd5, 0;
	@%p6 bra 	$L__BB0_14;
	add.s64 	%rd50, %rd5, -1;
	setp.lt.u64 	%p7, %rd50, 3;
	@%p7 bra 	$L__BB0_9;
	add.s64 	%rd51, %rd79, %rd13;
	shl.b64 	%rd52, %rd51, 3;
	add.s64 	%rd53, %rd2, %rd52;
	ld.global.f64 	%fd33, [%rd53];
	mad.lo.s64 	%rd54, %rd79, %rd32, %rd74;
	shl.b64 	%rd55, %rd54, 3;
	add.s64 	%rd56, %rd1, %rd55;
	ld.global.f64 	%fd34, [%rd56];
	fma.rn.f64 	%fd35, %fd33, %fd34, %fd53;
	st.global.f64 	[%rd16], %fd35;
	ld.global.f64 	%fd36, [%rd53+8];
	add.s64 	%rd57, %rd56, %rd10;
	ld.global.f64 	%fd37, [%rd57];
	fma.rn.f64 	%fd38, %fd36, %fd37, %fd35;
	st.global.f64 	[%rd16], %fd38;
	ld.global.f64 	%fd39, [%rd53+16];
	add.s64 	%rd58, %rd57, %rd10;
	ld.global.f64 	%fd40, [%rd58];
	fma.rn.f64 	%fd41, %fd39, %fd40, %fd38;
	st.global.f64 	[%rd16], %fd41;
	ld.global.f64 	%fd42, [%rd53+24];
	add.s64 	%rd59, %rd58, %rd10;
	ld.global.f64 	%fd43, [%rd59];
	fma.rn.f64 	%fd53, %fd42, %fd43, %fd41;
	st.global.f64 	[%rd16], %fd53;
	add.s64 	%rd79, %rd79, 4;
$L__BB0_9:
	setp.eq.s64 	%p8, %rd6, 0;
	@%p8 bra 	$L__BB0_14;
	setp.eq.s64 	%p9, %rd6, 1;
	@%p9 bra 	$L__BB0_12;
	add.s64 	%rd60, %rd79, %rd13;
	shl.b64 	%rd61, %rd60, 3;
	add.s64 	%rd62, %rd2, %rd61;
	ld.global.f64 	%fd44, [%rd62];
	mad.lo.s64 	%rd63, %rd79, %rd32, %rd74;
	shl.b64 	%rd64, %rd63, 3;
	add.s64 	%rd65, %rd1, %rd64;
	ld.global.f64 	%fd45, [%rd65];
	fma.rn.f64 	%fd46, %fd44, %fd45, %fd53;
	st.global.f64 	[%rd16], %fd46;
	ld.global.f64 	%fd47, [%rd62+8];
	add.s64 	%rd66, %rd65, %rd10;
	ld.global.f64 	%fd48, [%rd66];
	fma.rn.f64 	%fd53, %fd47, %fd48, %fd46;
	st.global.f64 	[%rd16], %fd53;
	add.s64 	%rd79, %rd79, 2;
$L__BB0_12:
	setp.eq.s64 	%p10, %rd8, 0;
	@%p10 bra 	$L__BB0_14;
	add.s64 	%rd67, %rd79, %rd13;
	shl.b64 	%rd68, %rd67, 3;
	add.s64 	%rd69, %rd2, %rd68;
	ld.global.f64 	%fd49, [%rd69];
	mad.lo.s64 	%rd70, %rd79, %rd32, %rd74;
	shl.b64 	%rd71, %rd70, 3;
	add.s64 	%rd72, %rd1, %rd71;
	ld.global.f64 	%fd50, [%rd72];
	fma.rn.f64 	%fd51, %fd49, %fd50, %fd53;
	st.global.f64 	[%rd16], %fd51;
$L__BB0_14:
	add.s64 	%rd74, %rd74, 1;
	setp.ne.s64 	%p11, %rd74, %rd32;
	@%p11 bra 	$L__BB0_3;
	add.s64 	%rd73, %rd73, %rd3;
	setp.lt.s64 	%p12, %rd73, %rd32;
	@%p12 bra 	$L__BB0_2;
$L__BB0_16:
	ret;

}


// ===== COMPILED SASS (sm_100) =====

	.target	sm_100

	.elftype	@"ET_EXEC"


//--------------------- .note.nv.tkinfo           --------------------------
	.section	.note.nv.tkinfo,"",@"SHT_NOTE"
	.sectionflags	@"SHF_NOTE_NV_TKINFO"
	.tkinfo
        /*0018*/ 	.word	0x00000002
        /*0030*/ 	.string	""
        /*0030*/ 	.string	"ptxas"
        /*0030*/ 	.string	"Cuda compilation tools, release 13.0, V13.0.88"
        /*0030*/ 	.string	"Build cuda_13.0.r13.0/compiler.36424714_0"
        /*0030*/ 	.string	"-arch sm_100 -m 64 "



//--------------------- .note.nv.cuinfo           --------------------------
	.section	.note.nv.cuinfo,"",@"SHT_NOTE"
	.sectionflags	@"SHF_NOTE_NV_CUINFO"
        /*0018*/ 	.short	0x0002
        /*001a*/ 	.short	0x0064
        /*001c*/ 	.short	0x0082
	.zero		2


//--------------------- .nv.info                  --------------------------
	.section	.nv.info,"",@"SHT_CUDA_INFO"
	.align	4


	//----- nvinfo : EIATTR_REGCOUNT
	.align		4
        /*0000*/ 	.byte	0x04, 0x2f
        /*0002*/ 	.short	(.L_1 - .L_0)
	.align		4
.L_0:
        /*0004*/ 	.word	index@(_Z3addPdS_S_l)
        /*0008*/ 	.word	0x00000028


	//----- nvinfo : EIATTR_FRAME_SIZE
	.align		4
.L_1:
        /*000c*/ 	.byte	0x04, 0x11
        /*000e*/ 	.short	(.L_3 - .L_2)
	.align		4
.L_2:
        /*0010*/ 	.word	index@(_Z3addPdS_S_l)
        /*0014*/ 	.word	0x00000000


	//----- nvinfo : EIATTR_MIN_STACK_SIZE
	.align		4
.L_3:
        /*0018*/ 	.byte	0x04, 0x12
        /*001a*/ 	.short	(.L_5 - .L_4)
	.align		4
.L_4:
        /*001c*/ 	.word	index@(_Z3addPdS_S_l)
        /*0020*/ 	.word	0x00000000
.L_5:


//--------------------- .nv.compat                --------------------------
	.section	.nv.compat,"",@"SHT_CUDA_COMPAT_INFO"
	.align	4
        /*0000*/ 	.byte	0x02, 0x09, 0x00, 0x00, 0x02, 0x02, 0x01, 0x00, 0x02, 0x05, 0x05, 0x00, 0x03, 0x07, 0x01, 0x01
        /*0010*/ 	.byte	0x02, 0x03, 0x00, 0x00, 0x02, 0x06, 0x01, 0x00, 0x04, 0x0b, 0x08, 0x00, 0x01, 0x00, 0x00, 0x00
        /*0020*/ 	.byte	0x00, 0x00, 0x00, 0x00


//--------------------- .nv.info._Z3addPdS_S_l    --------------------------
	.section	.nv.info._Z3addPdS_S_l,"",@"SHT_CUDA_INFO"
	.sectionflags	@""
	.align	4


	//----- nvinfo : EIATTR_CUDA_API_VERSION
	.align		4
        /*0000*/ 	.byte	0x04, 0x37
        /*0002*/ 	.short	(.L_7 - .L_6)
.L_6:
        /*0004*/ 	.word	0x00000082


	//----- nvinfo : EIATTR_KPARAM_INFO
	.align		4
.L_7:
        /*0008*/ 	.byte	0x04, 0x17
        /*000a*/ 	.short	(.L_9 - .L_8)
.L_8:
        /*000c*/ 	.word	0x00000000
        /*0010*/ 	.short	0x0003
        /*0012*/ 	.short	0x0018
        /*0014*/ 	.byte	0x00, 0xf0, 0x21, 0x00


	//----- nvinfo : EIATTR_KPARAM_INFO
	.align		4
.L_9:
        /*0018*/ 	.byte	0x04, 0x17
        /*001a*/ 	.short	(.L_11 - .L_10)
.L_10:
        /*001c*/ 	.word	0x00000000
        /*0020*/ 	.short	0x0002
        /*0022*/ 	.short	0x0010
        /*0024*/ 	.byte	0x00, 0xf5, 0x21, 0x00


	//----- nvinfo : EIATTR_KPARAM_INFO
	.align		4
.L_11:
        /*0028*/ 	.byte	0x04, 0x17
        /*002a*/ 	.short	(.L_13 - .L_12)
.L_12:
        /*002c*/ 	.word	0x00000000
        /*0030*/ 	.short	0x0001
        /*0032*/ 	.short	0x0008
        /*0034*/ 	.byte	0x00, 0xf5, 0x21, 0x00


	//----- nvinfo : EIATTR_KPARAM_INFO
	.align		4
.L_13:
        /*0038*/ 	.byte	0x04, 0x17
        /*003a*/ 	.short	(.L_15 - .L_14)
.L_14:
        /*003c*/ 	.word	0x00000000
        /*0040*/ 	.short	0x0000
        /*0042*/ 	.short	0x0000
        /*0044*/ 	.byte	0x00, 0xf5, 0x21, 0x00


	//----- nvinfo : EIATTR_SPARSE_MMA_MASK
	.align		4
.L_15:
        /*0048*/ 	.byte	0x03, 0x50
        /*004a*/ 	.short	0x0000


	//----- nvinfo : EIATTR_MAXREG_COUNT
	.align		4
        /*004c*/ 	.byte	0x03, 0x1b
        /*004e*/ 	.short	0x00ff


	//----- nvinfo : EIATTR_MERCURY_ISA_VERSION
	.align		4
        /*0050*/ 	.byte	0x03, 0x5f
        /*0052*/ 	.short	0x0101


	//----- nvinfo : EIATTR_VRC_CTA_INIT_COUNT
	.align		4
        /*0054*/ 	.byte	0x02, 0x4a
	.zero		1
	.zero		1


	//----- nvinfo : EIATTR_EXIT_INSTR_OFFSETS
	.align		4
        /*0058*/ 	.byte	0x04, 0x1c
        /*005a*/ 	.short	(.L_17 - .L_16)


	//   ....[0]....
.L_16:
        /*005c*/ 	.word	0x000000b0


	//   ....[1]....
        /*0060*/ 	.word	0x00000da0


	//----- nvinfo : EIATTR_CRS_STACK_SIZE
	.align		4
.L_17:
        /*0064*/ 	.byte	0x04, 0x1e
        /*0066*/ 	.short	(.L_19 - .L_18)
.L_18:
        /*0068*/ 	.word	0x00000000


	//----- nvinfo : EIATTR_CBANK_PARAM_SIZE
	.align		4
.L_19:
        /*006c*/ 	.byte	0x03, 0x19
        /*006e*/ 	.short	0x0020


	//----- nvinfo : EIATTR_PARAM_CBANK
	.align		4
        /*0070*/ 	.byte	0x04, 0x0a
        /*0072*/ 	.short	(.L_21 - .L_20)
	.align		4
.L_20:
        /*0074*/ 	.word	index@(.nv.constant0._Z3addPdS_S_l)
        /*0078*/ 	.short	0x0380
        /*007a*/ 	.short	0x0020


	//----- nvinfo : EIATTR_SW_WAR
	.align		4
.L_21:
        /*007c*/ 	.byte	0x04, 0x36
        /*007e*/ 	.short	(.L_23 - .L_22)
.L_22:
        /*0080*/ 	.word	0x00000008
.L_23:


//--------------------- .nv.callgraph             --------------------------
	.section	.nv.callgraph,"",@"SHT_CUDA_CALLGRAPH"
	.align	4
	.sectionentsize	8
	.align		4
        /*0000*/ 	.word	0x00000000
	.align		4
        /*0004*/ 	.word	0xffffffff
	.align		4
        /*0008*/ 	.word	0x00000000
	.align		4
        /*000c*/ 	.word	0xfffffffe
	.align		4
        /*0010*/ 	.word	0x00000000
	.align		4
        /*0014*/ 	.word	0xfffffffd
	.align		4
        /*0018*/ 	.word	0x00000000
	.align		4
        /*001c*/ 	.word	0xfffffffc


//--------------------- .text._Z3addPdS_S_l       --------------------------
	.section	.text._Z3addPdS_S_l,"ax",@progbits
	.align	128
        .global         _Z3addPdS_S_l
        .type           _Z3addPdS_S_l,@function
        .size           _Z3addPdS_S_l,(.L_x_8 - _Z3addPdS_S_l)
        .other          _Z3addPdS_S_l,@"STO_CUDA_ENTRY STV_DEFAULT"
_Z3addPdS_S_l:
.text._Z3addPdS_S_l:
[----:B------:R-:W-:Y:S01]  /*0000*/  LDC R1, c[0x0][0x37c] ;  /* 0x0000df00ff017b82 */ /* 0x000fe20000000800 */
[----:B------:R-:W0:Y:S07]  /*0010*/  S2R R5, SR_CTAID.X ;  /* 0x0000000000057919 */ /* 0x000e2e0000002500 */
[----:B------:R-:W1:Y:S01]  /*0020*/  LDC.64 R6, c[0x0][0x398] ;  /* 0x0000e600ff067b82 */ /* 0x000e620000000a00 */
[----:B------:R-:W0:Y:S01]  /*0030*/  LDCU UR4, c[0x0][0x360] ;  /* 0x00006c00ff0477ac */ /* 0x000e220008000800 */
[----:B------:R-:W-:Y:S01]  /*0040*/  IMAD.MOV.U32 R3, RZ, RZ, RZ ;  /* 0x000000ffff037224 */ /* 0x000fe200078e00ff */
[----:B------:R-:W0:Y:S01]  /*0050*/  S2R R2, SR_TID.X ;  /* 0x0000000000027919 */ /* 0x000e220000002100 */
[----:B-1----:R-:W-:-:S04]  /*0060*/  ISETP.GE.U32.AND P0, PT, R6, 0x1, PT ;  /* 0x000000010600780c */ /* 0x002fc80003f06070 */
[----:B------:R-:W-:Y:S01]  /*0070*/  ISETP.GE.AND.EX P0, PT, R7, RZ, PT, P0 ;  /* 0x000000ff0700720c */ /* 0x000fe20003f06300 */
[----:B0-----:R-:W-:-:S03]  /*0080*/  IMAD.WIDE.U32 R2, R5, UR4, R2 ;  /* 0x0000000405027c25 */ /* 0x001fc6000f8e0002 */
[----:B------:R-:W-:-:S04]  /*0090*/  ISETP.GE.U32.AND P1, PT, R2, R6, PT ;  /* 0x000000060200720c */ /* 0x000fc80003f26070 */
[----:B------:R-:W-:-:S13]  /*00a0*/  ISETP.GE.OR.EX P0, PT, R3, R7, !P0, P1 ;  /* 0x000000070300720c */ /* 0x000fda0004706710 */
[----:B------:R-:W-:Y:S05]  /*00b0*/  @P0 EXIT ;  /* 0x000000000000094d */ /* 0x000fea0003800000 */
[----:B------:R-:W-:Y:S01]  /*00c0*/  IMAD.MOV.U32 R0, RZ, RZ, R2 ;  /* 0x000000ffff007224 */ /* 0x000fe200078e0002 */
[----:B------:R-:W-:Y:S01]  /*00d0*/  LOP3.LUT R2, R7, 0x7fffffff, RZ, 0xc0, !PT ;  /* 0x7fffffff07027812 */ /* 0x000fe200078ec0ff */
[----:B------:R-:W0:Y:S01]  /*00e0*/  LDCU.64 UR6, c[0x0][0x358] ;  /* 0x00006b00ff0677ac */ /* 0x000e220008000a00 */
[C-C-:B------:R-:W-:Y:S02]  /*00f0*/  SHF.L.U64.HI R4, R6.reuse, 0x6, R7.reuse ;  /* 0x0000000606047819 */ /* 0x140fe40000010207 */
[----:B------:R-:W-:-:S07]  /*0100*/  SHF.L.U64.HI R7, R6, 0x3, R7 ;  /* 0x0000000306077819 */ /* 0x000fce0000010207 */
.L_x_6:
[----:B-1----:R-:W1:Y:S01]  /*0110*/  LDCU.64 UR8, c[0x0][0x398] ;  /* 0x00007300ff0877ac */ /* 0x002e620008000a00 */
[----:B------:R-:W-:Y:S01]  /*0120*/  IMAD.MOV.U32 R8, RZ, RZ, R0 ;  /* 0x000000ffff087224 */ /* 0x000fe200078e0000 */
[----:B------:R-:W-:Y:S01]  /*0130*/  IADD3 R0, P1, PT, R0, UR4, RZ ;  /* 0x0000000400007c10 */ /* 0x000fe2000ff3e0ff */
[--C-:B------:R-:W-:Y:S01]  /*0140*/  IMAD.MOV.U32 R5, RZ, RZ, R3.reuse ;  /* 0x000000ffff057224 */ /* 0x100fe200078e0003 */
[----:B------:R-:W-:Y:S01]  /*0150*/  CS2R R10, SRZ ;  /* 0x00000000000a7805 */ /* 0x000fe2000001ff00 */
[----:B------:R-:W-:Y:S02]  /*0160*/  IMAD.SHL.U32 R9, R6, 0x8, RZ ;  /* 0x0000000806097824 */ /* 0x000fe400078e00ff */
[----:B------:R-:W-:Y:S01]  /*0170*/  IMAD.X R3, RZ, RZ, R3, P1 ;  /* 0x000000ffff037224 */ /* 0x000fe200008e0603 */
[----:B-1----:R-:W-:-:S04]  /*0180*/  ISETP.GE.U32.AND P0, PT, R0, UR8, PT ;  /* 0x0000000800007c0c */ /* 0x002fc8000bf06070 */
[----:B0-23--:R-:W-:-:S13]  /*0190*/  ISETP.GE.AND.EX P0, PT, R3, UR9, PT, P0 ;  /* 0x0000000903007c0c */ /* 0x00dfda000bf06300 */
.L_x_5:
[----:B-1----:R-:W1:Y:S01]  /*01a0*/  LDC.64 R12, c[0x0][0x398] ;  /* 0x0000e600ff0c7b82 */ /* 0x002e620000000a00 */
[----:B------:R-:W-:Y:S02]  /*01b0*/  CS2R R28, SRZ ;  /* 0x00000000001c7805 */ /* 0x000fe4000001ff00 */
[----:B0-23--:R-:W-:-:S05]  /*01c0*/  CS2R R26, SRZ ;  /* 0x00000000001a7805 */ /* 0x00dfca000001ff00 */
[----:B------:R-:W2:Y:S01]  /*01d0*/  LDC.64 R14, c[0x0][0x390] ;  /* 0x0000e400ff0e7b82 */ /* 0x000ea20000000a00 */
[-C--:B-1----:R-:W-:Y:S02]  /*01e0*/  IMAD R18, R5, R12.reuse, RZ ;  /* 0x0000000c05127224 */ /* 0x082fe400078e02ff */
[----:B------:R-:W-:-:S04]  /*01f0*/  IMAD.WIDE.U32 R16, R8, R12, R10 ;  /* 0x0000000c08107225 */ /* 0x000fc800078e000a */
[----:B------:R-:W-:Y:S01]  /*0200*/  IMAD R19, R8, R13, R18 ;  /* 0x0000000d08137224 */ /* 0x000fe200078e0212 */
[----:B--2---:R-:W-:-:S03]  /*0210*/  LEA R14, P1, R16, R14, 0x3 ;  /* 0x0000000e100e7211 */ /* 0x004fc600078218ff */
[----:B------:R-:W-:-:S05]  /*0220*/  IMAD.IADD R17, R17, 0x1, R19 ;  /* 0x0000000111117824 */ /* 0x000fca00078e0213 */
[----:B------:R-:W-:Y:S02]  /*0230*/  LEA.HI.X R15, R16, R15, R17, 0x3, P1 ;  /* 0x0000000f100f7211 */ /* 0x000fe400008f1c11 */
[----:B------:R-:W-:-:S03]  /*0240*/  ISETP.GE.U32.AND P1, PT, R12, 0x8, PT ;  /* 0x000000080c00780c */ /* 0x000fc60003f26070 */
[----:B0-----:R0:W-:Y:S01]  /*0250*/  STG.E.64 desc[UR6][R14.64], RZ ;  /* 0x000000ff0e007986 */ /* 0x0011e2000c101b06 */
[----:B------:R-:W-:-:S13]  /*0260*/  ISETP.GE.U32.AND.EX P1, PT, R13, RZ, PT, P1 ;  /* 0x000000ff0d00720c */ /* 0x000fda0003f26110 */
[----:B0-----:R-:W-:Y:S05]  /*0270*/  @!P1 BRA `(.L_x_0) ;  /* 0x00000004001c9947 */ /* 0x001fea0003800000 */
[----:B------:R-:W0:Y:S01]  /*0280*/  LDCU.64 UR10, c[0x0][0x380] ;  /* 0x00007000ff0a77ac */ /* 0x000e220008000a00 */
[----:B------:R-:W-:Y:S01]  /*0290*/  IMAD R18, R7, R8, RZ ;  /* 0x0000000807127224 */ /* 0x000fe200078e02ff */
[----:B------:R-:W-:Y:S01]  /*02a0*/  LOP3.LUT R31, R6, 0xfffffff8, RZ, 0xc0, !PT ;  /* 0xfffffff8061f7812 */ /* 0x000fe200078ec0ff */
[----:B------:R-:W-:Y:S01]  /*02b0*/  IMAD.MOV.U32 R29, RZ, RZ, R2 ;  /* 0x000000ffff1d7224 */ /* 0x000fe200078e0002 */
[----:B------:R-:W1:Y:S01]  /*02c0*/  LDCU.64 UR8, c[0x0][0x388] ;  /* 0x00007100ff0877ac */ /* 0x000e620008000a00 */
[-C--:B------:R-:W-:Y:S01]  /*02d0*/  IMAD R19, R5, R9.reuse, R18 ;  /* 0x0000000905137224 */ /* 0x080fe200078e0212 */
[----:B------:R-:W-:Y:S01]  /*02e0*/  CS2R R26, SRZ ;  /* 0x00000000001a7805 */ /* 0x000fe2000001ff00 */
[----:B------:R-:W-:Y:S02]  /*02f0*/  IMAD.MOV.U32 R28, RZ, RZ, R31 ;  /* 0x000000ffff1c7224 */ /* 0x000fe400078e001f */
[----:B0-----:R-:W-:Y:S01]  /*0300*/  IMAD.WIDE.U32 R16, R8, R9, UR10 ;  /* 0x0000000a08107e25 */ /* 0x001fe2000f8e0009 */
[----:B-1----:R-:W-:-:S02]  /*0310*/  LEA R30, P1, R10, UR8, 0x3 ;  /* 0x000000080a1e7c11 */ /* 0x002fc4000f8218ff */
[----:B------:R-:W-:Y:S02]  /*0320*/  IADD3 R16, P2, PT, R16, 0x20, RZ ;  /* 0x0000002010107810 */ /* 0x000fe40007f5e0ff */
[----:B------:R-:W-:-:S03]  /*0330*/  LEA.HI.X R33, R10, UR9, R11, 0x3, P1 ;  /* 0x000000090a217c11 */ /* 0x000fc600088f1c0b */
[----:B------:R-:W-:-:S08]  /*0340*/  IMAD.X R17, R17, 0x1, R19, P2 ;  /* 0x0000000111117824 */ /* 0x000fd000010e0613 */
.L_x_1:
[----:B------:R-:W-:Y:S01]  /*0350*/  IMAD.MOV.U32 R32, RZ, RZ, R30 ;  /* 0x000000ffff207224 */ /* 0x000fe200078e001e */
[----:B-1----:R-:W2:Y:S04]  /*0360*/  LDG.E.64 R18, desc[UR6][R16.64+-0x20] ;  /* 0xffffe00610127981 */ /* 0x002ea8000c1e1b00 */
[----:B------:R-:W2:Y:S01]  /*0370*/  LDG.E.64 R22, desc[UR6][R32.64] ;  /* 0x0000000620167981 */ /* 0x000ea2000c1e1b00 */
[----:B------:R-:W-:-:S05]  /*0380*/  IADD3 R24, P1, PT, R30, R9, RZ ;  /* 0x000000091e187210 */ /* 0x000fca0007f3e0ff */
[----:B------:R-:W-:Y:S01]  /*0390*/  IMAD.X R25, R33, 0x1, R7, P1 ;  /* 0x0000000121197824 */ /* 0x000fe200008e0607 */
[----:B--2---:R-:W-:-:S07]  /*03a0*/  DFMA R22, R18, R22, R26 ;  /* 0x000000161216722b */ /* 0x004fce000000001a */
[----:B------:R0:W-:Y:S04]  /*03b0*/  STG.E.64 desc[UR6][R14.64], R22 ;  /* 0x000000160e007986 */ /* 0x0001e8000c101b06 */
[----:B------:R-:W2:Y:S04]  /*03c0*/  LDG.E.64 R20, desc[UR6][R24.64] ;  /* 0x0000000618147981 */ /* 0x000ea8000c1e1b00 */
        /* <DEDUP_REMOVED lines=11> */
[----:B0-----:R-:W3:Y:S04]  /*0480*/  LDG.E.64 R22, desc[UR6][R36.64] ;  /* 0x0000000624167981 */ /* 0x001ee8000c1e1b00 */
[----:B------:R-:W3:Y:S01]  /*0490*/  LDG.E.64 R24, desc[UR6][R16.64+-0x8] ;  /* 0xfffff80610187981 */ /* 0x000ee2000c1e1b00 */
[----:B------:R-:W-:-:S05]  /*04a0*/  IADD3 R34, P1, PT, R36, R9, RZ ;  /* 0x0000000924227210 */ /* 0x000fca0007f3e0ff */
[----:B------:R-:W-:Y:S01]  /*04b0*/  IMAD.X R35, R37, 0x1, R7, P1 ;  /* 0x0000000125237824 */ /* 0x000fe200008e0607 */
[----:B---3--:R-:W-:-:S07]  /*04c0*/  DFMA R22, R24, R22, R20 ;  /* 0x000000161816722b */ /* 0x008fce0000000014 */
[----:B------:R0:W-:Y:S04]  /*04d0*/  STG.E.64 desc[UR6][R14.64], R22 ;  /* 0x000000160e007986 */ /* 0x0001e8000c101b06 */
[----:B-1----:R-:W3:Y:S04]  /*04e0*/  LDG.E.64 R18, desc[UR6][R34.64] ;  /* 0x0000000622127981 */ /* 0x002ee8000c1e1b00 */
[----:B------:R-:W3:Y:S01]  /*04f0*/  LDG.E.64 R24, desc[UR6][R16.64] ;  /* 0x0000000610187981 */ /* 0x000ee2000c1e1b00 */
[----:B------:R-:W-:-:S05]  /*0500*/  IADD3 R26, P1, PT, R34, R9, RZ ;  /* 0x00000009221a7210 */ /* 0x000fca0007f3e0ff */
[----:B------:R-:W-:Y:S01]  /*0510*/  IMAD.X R27, R35, 0x1, R7, P1 ;  /* 0x00000001231b7824 */ /* 0x000fe200008e0607 */
[----:B---3--:R-:W-:-:S07]  /*0520*/  DFMA R18, R24, R18, R22 ;  /* 0x000000121812722b */ /* 0x008fce0000000016 */
[----:B------:R1:W-:Y:S04]  /*0530*/  STG.E.64 desc[UR6][R14.64], R18 ;  /* 0x000000120e007986 */ /* 0x0003e8000c101b06 */
[----:B--2---:R-:W2:Y:S04]  /*0540*/  LDG.E.64 R20, desc[UR6][R26.64] ;  /* 0x000000061a147981 */ /* 0x004ea8000c1e1b00 */
[----:B------:R-:W2:Y:S01]  /*0550*/  LDG.E.64 R24, desc[UR6][R16.64+0x8] ;  /* 0x0000080610187981 */ /* 0x000ea2000c1e1b00 */
[----:B------:R-:W-:-:S05]  /*0560*/  IADD3 R36, P1, PT, R26, R9, RZ ;  /* 0x000000091a247210 */ /* 0x000fca0007f3e0ff */
[----:B------:R-:W-:Y:S01]  /*0570*/  IMAD.X R37, R27, 0x1, R7, P1 ;  /* 0x000000011b257824 */ /* 0x000fe200008e0607 */
[----:B--2---:R-:W-:-:S07]  /*0580*/  DFMA R20, R24, R20, R18 ;  /* 0x000000141814722b */ /* 0x004fce0000000012 */
[----:B------:R1:W-:Y:S04]  /*0590*/  STG.E.64 desc[UR6][R14.64], R20 ;  /* 0x000000140e007986 */ /* 0x0003e8000c101b06 */
[----:B0-----:R-:W2:Y:S04]  /*05a0*/  LDG.E.64 R22, desc[UR6][R36.64] ;  /* 0x0000000624167981 */ /* 0x001ea8000c1e1b00 */
[----:B------:R-:W2:Y:S01]  /*05b0*/  LDG.E.64 R24, desc[UR6][R16.64+0x10] ;  /* 0x0000100610187981 */ /* 0x000ea2000c1e1b00 */
[----:B------:R-:W-:-:S05]  /*05c0*/  IADD3 R34, P1, PT, R36, R9, RZ ;  /* 0x0000000924227210 */ /* 0x000fca0007f3e0ff */
[----:B------:R-:W-:Y:S01]  /*05d0*/  IMAD.X R35, R37, 0x1, R7, P1 ;  /* 0x0000000125237824 */ /* 0x000fe200008e0607 */
[----:B--2---:R-:W-:-:S07]  /*05e0*/  DFMA R22, R24, R22, R20 ;  /* 0x000000161816722b */ /* 0x004fce0000000014 */
[----:B------:R1:W-:Y:S04]  /*05f0*/  STG.E.64 desc[UR6][R14.64], R22 ;  /* 0x000000160e007986 */ /* 0x0003e8000c101b06 */
[----:B------:R-:W2:Y:S04]  /*0600*/  LDG.E.64 R34, desc[UR6][R34.64] ;  /* 0x0000000622227981 */ /* 0x000ea8000c1e1b00 */
[----:B------:R0:W2:Y:S01]  /*0610*/  LDG.E.64 R26, desc[UR6][R16.64+0x18] ;  /* 0x00001806101a7981 */ /* 0x0000a2000c1e1b00 */
[----:B------:R-:W-:-:S04]  /*0620*/  IADD3 R28, P1, PT, R28, -0x8, RZ ;  /* 0xfffffff81c1c7810 */ /* 0x000fc80007f3e0ff */
[----:B------:R-:W-:Y:S02]  /*0630*/  IADD3.X R29, PT, PT, R29, -0x1, RZ, P1, !PT ;  /* 0xffffffff1d1d7810 */ /* 0x000fe40000ffe4ff */
[----:B------:R-:W-:-:S04]  /*0640*/  ISETP.NE.U32.AND P1, PT, R28, RZ, PT ;  /* 0x000000ff1c00720c */ /* 0x000fc80003f25070 */
[----:B------:R-:W-:Y:S02]  /*0650*/  ISETP.NE.AND.EX P1, PT, R29, RZ, PT, P1 ;  /* 0x000000ff1d00720c */ /* 0x000fe40003f25310 */
[----:B------:R-:W-:Y:S02]  /*0660*/  LEA R30, P2, R6, R30, 0x6 ;  /* 0x0000001e061e7211 */ /* 0x000fe400078430ff */
[----:B0-----:R-:W-:-:S03]  /*0670*/  IADD3 R16, P3, PT, R16, 0x40, RZ ;  /* 0x0000004010107810 */ /* 0x001fc60007f7e0ff */
[----:B------:R-:W-:Y:S02]  /*0680*/  IMAD.X R33, R33, 0x1, R4, P2 ;  /* 0x0000000121217824 */ /* 0x000fe400010e0604 */
[----:B------:R-:W-:Y:S01]  /*0690*/  IMAD.X R17, RZ, RZ, R17, P3 ;  /* 0x000000ffff117224 */ /* 0x000fe200018e0611 */
[----:B--2---:R-:W-:-:S07]  /*06a0*/  DFMA R26, R26, R34, R22 ;  /* 0x000000221a1a722b */ /* 0x004fce0000000016 */
[----:B------:R1:W-:Y:S01]  /*06b0*/  STG.E.64 desc[UR6][R14.64], R26 ;  /* 0x0000001a0e007986 */ /* 0x0003e2000c101b06 */
[----:B------:R-:W-:Y:S05]  /*06c0*/  @P1 BRA `(.L_x_1) ;  /* 0xfffffffc00201947 */ /* 0x000fea000383ffff */
[----:B------:R-:W-:Y:S02]  /*06d0*/  IMAD.MOV.U32 R28, RZ, RZ, R31 ;  /* 0x000000ffff1c7224 */ /* 0x000fe400078e001f */
[----:B------:R-:W-:-:S07]  /*06e0*/  IMAD.MOV.U32 R29, RZ, RZ, R2 ;  /* 0x000000ffff1d7224 */ /* 0x000fce00078e0002 */
.L_x_0:
[----:B------:R-:W-:-:S04]  /*06f0*/  LOP3.LUT R16, R6, 0x7, RZ, 0xc0, !PT ;  /* 0x0000000706107812 */ /* 0x000fc800078ec0ff */
[----:B------:R-:W-:-:S04]  /*0700*/  ISETP.NE.U32.AND P1, PT, R16, RZ, PT ;  /* 0x000000ff1000720c */ /* 0x000fc80003f25070 */
[----:B------:R-:W-:-:S13]  /*0710*/  ISETP.NE.AND.EX P1, PT, RZ, RZ, PT, P1 ;  /* 0x000000ffff00720c */ /* 0x000fda0003f25310 */
[----:B------:R-:W-:Y:S05]  /*0720*/  @!P1 BRA `(.L_x_2) ;  /* 0x0000000400849947 */ /* 0x000fea0003800000 */
[----:B------:R-:W-:-:S04]  /*0730*/  IADD3 R16, P2, PT, R16, -0x1, RZ ;  /* 0xffffffff10107810 */ /* 0x000fc80007f5e0ff */
[----:B------:R-:W-:Y:S01]  /*0740*/  ISETP.GE.U32.AND P1, PT, R16, 0x3, PT ;  /* 0x000000031000780c */ /* 0x000fe20003f26070 */
[----:B------:R-:W-:-:S05]  /*0750*/  IMAD.X R16, RZ, RZ, -0x1, P2 ;  /* 0xffffffffff107424 */ /* 0x000fca00010e06ff */
[----:B------:R-:W-:-:S13]  /*0760*/  ISETP.GE.U32.AND.EX P1, PT, R16, RZ, PT, P1 ;  /* 0x000000ff1000720c */ /* 0x000fda0003f26110 */
[----:B------:R-:W-:Y:S05]  /*0770*/  @!P1 BRA `(.L_x_3) ;  /* 0x0000000000989947 */ /* 0x000fea0003800000 */
[----:B------:R-:W0:Y:S01]  /*0780*/  LDCU.128 UR8, c[0x0][0x380] ;  /* 0x00007000ff0877ac */ /* 0x000e220008000c00 */
[-C--:B------:R-:W-:Y:S02]  /*0790*/  IMAD R17, R5, R12.reuse, RZ ;  /* 0x0000000c05117224 */ /* 0x080fe400078e02ff */
[-C--:B------:R-:W-:Y:S02]  /*07a0*/  IMAD R16, R29, R12.reuse, RZ ;  /* 0x0000000c1d107224 */ /* 0x080fe400078e02ff */
[----:B-1----:R-:W-:-:S04]  /*07b0*/  IMAD.WIDE.U32 R20, R8, R12, R28 ;  /* 0x0000000c08147225 */ /* 0x002fc800078e001c */
[----:B------:R-:W-:-:S04]  /*07c0*/  IMAD.WIDE.U32 R18, R28, R12, R10 ;  /* 0x0000000c1c127225 */ /* 0x000fc800078e000a */
[-C--:B------:R-:W-:Y:S02]  /*07d0*/  IMAD R17, R8, R13.reuse, R17 ;  /* 0x0000000d08117224 */ /* 0x080fe400078e0211 */
[----:B------:R-:W-:Y:S02]  /*07e0*/  IMAD R23, R28, R13, R16 ;  /* 0x0000000d1c177224 */ /* 0x000fe400078e0210 */
[----:B------:R-:W-:Y:S01]  /*07f0*/  IMAD.IADD R17, R17, 0x1, R21 ;  /* 0x0000000111117824 */ /* 0x000fe200078e0215 */
[----:B0-----:R-:W-:Y:S01]  /*0800*/  LEA R16, P1, R20, UR8, 0x3 ;  /* 0x0000000814107c11 */ /* 0x001fe2000f8218ff */
[----:B------:R-:W-:Y:S01]  /*0810*/  IMAD.IADD R19, R19, 0x1, R23 ;  /* 0x0000000113137824 */ /* 0x000fe200078e0217 */
[----:B------:R-:W-:Y:S02]  /*0820*/  LEA R24, P2, R18, UR10, 0x3 ;  /* 0x0000000a12187c11 */ /* 0x000fe4000f8418ff */
[----:B------:R-:W-:Y:S02]  /*0830*/  LEA.HI.X R17, R20, UR9, R17, 0x3, P1 ;  /* 0x0000000914117c11 */ /* 0x000fe400088f1c11 */
[----:B------:R-:W-:-:S03]  /*0840*/  LEA.HI.X R25, R18, UR11, R19, 0x3, P2 ;  /* 0x0000000b12197c11 */ /* 0x000fc600090f1c13 */
[----:B------:R-:W2:Y:S04]  /*0850*/  LDG.E.64 R20, desc[UR6][R16.64] ;  /* 0x0000000610147981 */ /* 0x000ea8000c1e1b00 */
[----:B------:R-:W2:Y:S01]  /*0860*/  LDG.E.64 R18, desc[UR6][R24.64] ;  /* 0x0000000618127981 */ /* 0x000ea2000c1e1b00 */
[----:B------:R-:W-:-:S05]  /*0870*/  IMAD.SHL.U32 R31, R6, 0x8, RZ ;  /* 0x00000008061f7824 */ /* 0x000fca00078e00ff */
        /* <DEDUP_REMOVED lines=18> */
[----:B------:R-:W-:-:S05]  /*09a0*/  IADD3 R28, P1, PT, R28, 0x4, RZ ;  /* 0x000000041c1c7810 */ /* 0x000fca0007f3e0ff */
[----:B------:R-:W-:Y:S01]  /*09b0*/  IMAD.X R29, RZ, RZ, R29, P1 ;  /* 0x000000ffff1d7224 */ /* 0x000fe200008e061d */
[----:B--2---:R-:W-:-:S07]  /*09c0*/  DFMA R26, R26, R30, R24 ;  /* 0x0000001e1a1a722b */ /* 0x004fce0000000018 */
[----:B------:R0:W-:Y:S04]  /*09d0*/  STG.E.64 desc[UR6][R14.64], R26 ;  /* 0x0000001a0e007986 */ /* 0x0001e8000c101b06 */
.L_x_3:
[----:B------:R-:W-:-:S04]  /*09e0*/  LOP3.LUT R16, R6, 0x3, RZ, 0xc0, !PT ;  /* 0x0000000306107812 */ /* 0x000fc800078ec0ff */
[----:B------:R-:W-:-:S04]  /*09f0*/  ISETP.NE.U32.AND P1, PT, R16, RZ, PT ;  /* 0x000000ff1000720c */ /* 0x000fc80003f25070 */
[----:B------:R-:W-:-:S13]  /*0a00*/  ISETP.NE.AND.EX P1, PT, RZ, RZ, PT, P1 ;  /* 0x000000ffff00720c */ /* 0x000fda0003f25310 */
[----:B------:R-:W-:Y:S05]  /*0a10*/  @!P1 BRA `(.L_x_2) ;  /* 0x0000000000c89947 */ /* 0x000fea0003800000 */
[----:B------:R-:W-:Y:S02]  /*0a20*/  ISETP.NE.U32.AND P1, PT, R16, 0x1, PT ;  /* 0x000000011000780c */ /* 0x000fe40003f25070 */
[----:B------:R-:W-:Y:S02]  /*0a30*/  LOP3.LUT P2, RZ, R12, 0x1, RZ, 0xc0, !PT ;  /* 0x000000010cff7812 */ /* 0x000fe4000784c0ff */
[----:B------:R-:W-:-:S13]  /*0a40*/  ISETP.NE.AND.EX P1, PT, RZ, RZ, PT, P1 ;  /* 0x000000ffff00720c */ /* 0x000fda0003f25310 */
[----:B------:R-:W-:Y:S05]  /*0a50*/  @!P1 BRA `(.L_x_4) ;  /* 0x0000000000689947 */ /* 0x000fea0003800000 */
[----:B------:R-:W2:Y:S01]  /*0a60*/  LDCU.128 UR8, c[0x0][0x380] ;  /* 0x00007000ff0877ac */ /* 0x000ea20008000c00 */
[-C--:B------:R-:W-:Y:S02]  /*0a70*/  IMAD R16, R5, R12.reuse, RZ ;  /* 0x0000000c05107224 */ /* 0x080fe400078e02ff */
[-C--:B-1----:R-:W-:Y:S02]  /*0a80*/  IMAD R22, R29, R12.reuse, RZ ;  /* 0x0000000c1d167224 */ /* 0x082fe400078e02ff */
[----:B0-----:R-:W-:-:S04]  /*0a90*/  IMAD.WIDE.U32 R20, R8, R12, R28 ;  /* 0x0000000c08147225 */ /* 0x001fc800078e001c */
[----:B------:R-:W-:-:S04]  /*0aa0*/  IMAD.WIDE.U32 R18, R28, R12, R10 ;  /* 0x0000000c1c127225 */ /* 0x000fc800078e000a */
[-C--:B------:R-:W-:Y:S02]  /*0ab0*/  IMAD R17, R8, R13.reuse, R16 ;  /* 0x0000000d08117224 */ /* 0x080fe400078e0210 */
[----:B------:R-:W-:Y:S02]  /*0ac0*/  IMAD R23, R28, R13, R22 ;  /* 0x0000000d1c177224 */ /* 0x000fe400078e0216 */
[----:B------:R-:W-:Y:S01]  /*0ad0*/  IMAD.IADD R17, R17, 0x1, R21 ;  /* 0x0000000111117824 */ /* 0x000fe200078e0215 */
[----:B--2---:R-:W-:Y:S01]  /*0ae0*/  LEA R16, P1, R20, UR8, 0x3 ;  /* 0x0000000814107c11 */ /* 0x004fe2000f8218ff */
        /* <DEDUP_REMOVED lines=11> */
[----:B------:R-:W3:Y:S04]  /*0ba0*/  LDG.E.64 R26, desc[UR6][R16.64+0x8] ;  /* 0x00000806101a7981 */ /* 0x000ee8000c1e1b00 */
[----:B------:R-:W3:Y:S01]  /*0bb0*/  LDG.E.64 R18, desc[UR6][R18.64] ;  /* 0x0000000612127981 */ /* 0x000ee2000c1e1b00 */
[----:B------:R-:W-:-:S05]  /*0bc0*/  IADD3 R28, P1, PT, R28, 0x2, RZ ;  /* 0x000000021c1c7810 */ /* 0x000fca0007f3e0ff */
[----:B------:R-:W-:Y:S01]  /*0bd0*/  IMAD.X R29, RZ, RZ, R29, P1 ;  /* 0x000000ffff1d7224 */ /* 0x000fe200008e061d */
[----:B---3--:R-:W-:-:S07]  /*0be0*/  DFMA R26, R26, R18, R20 ;  /* 0x000000121a1a722b */ /* 0x008fce0000000014 */
[----:B------:R2:W-:Y:S04]  /*0bf0*/  STG.E.64 desc[UR6][R14.64], R26 ;  /* 0x0000001a0e007986 */ /* 0x0005e8000c101b06 */
.L_x_4:
[----:B------:R-:W-:Y:S05]  /*0c00*/  @!P2 BRA `(.L_x_2) ;  /* 0x00000000004ca947 */ /* 0x000fea0003800000 */
[----:B------:R-:W3:Y:S01]  /*0c10*/  LDCU.64 UR8, c[0x0][0x380] ;  /* 0x00007000ff0877ac */ /* 0x000ee20008000a00 */
[-C--:B------:R-:W-:Y:S02]  /*0c20*/  IMAD R16, R29, R12.reuse, RZ ;  /* 0x0000000c1d107224 */ /* 0x080fe400078e02ff */
[-C--:B01----:R-:W-:Y:S01]  /*0c30*/  IMAD R18, R5, R12.reuse, RZ ;  /* 0x0000000c05127224 */ /* 0x083fe200078e02ff */
[----:B------:R-:W0:Y:S01]  /*0c40*/  LDCU UR10, c[0x0][0x388] ;  /* 0x00007100ff0a77ac */ /* 0x000e220008000800 */
[-C--:B--2---:R-:W-:Y:S02]  /*0c50*/  IMAD R21, R28, R13.reuse, R16 ;  /* 0x0000000d1c157224 */ /* 0x084fe400078e0210 */
[C---:B------:R-:W-:Y:S01]  /*0c60*/  IMAD.WIDE.U32 R16, R8.reuse, R12, R28 ;  /* 0x0000000c08107225 */ /* 0x040fe200078e001c */
[----:B------:R-:W1:Y:S03]  /*0c70*/  LDCU UR5, c[0x0][0x38c] ;  /* 0x00007180ff0577ac */ /* 0x000e660008000800 */
[----:B------:R-:W-:-:S02]  /*0c80*/  IMAD R19, R8, R13, R18 ;  /* 0x0000000d08137224 */ /* 0x000fc400078e0212 */
[----:B------:R-:W-:-:S04]  /*0c90*/  IMAD.WIDE.U32 R28, R28, R12, R10 ;  /* 0x0000000c1c1c7225 */ /* 0x000fc800078e000a */
[----:B------:R-:W-:Y:S01]  /*0ca0*/  IMAD.IADD R19, R19, 0x1, R17 ;  /* 0x0000000113137824 */ /* 0x000fe200078e0211 */
[----:B---3--:R-:W-:Y:S01]  /*0cb0*/  LEA R20, P1, R16, UR8, 0x3 ;  /* 0x0000000810147c11 */ /* 0x008fe2000f8218ff */
[----:B------:R-:W-:Y:S01]  /*0cc0*/  IMAD.IADD R17, R29, 0x1, R21 ;  /* 0x000000011d117824 */ /* 0x000fe200078e0215 */
[----:B0-----:R-:W-:Y:S02]  /*0cd0*/  LEA R18, P2, R28, UR10, 0x3 ;  /* 0x0000000a1c127c11 */ /* 0x001fe4000f8418ff */
[----:B------:R-:W-:Y:S02]  /*0ce0*/  LEA.HI.X R21, R16, UR9, R19, 0x3, P1 ;  /* 0x0000000910157c11 */ /* 0x000fe400088f1c13 */
[----:B-1----:R-:W-:-:S04]  /*0cf0*/  LEA.HI.X R19, R28, UR5, R17, 0x3, P2 ;  /* 0x000000051c137c11 */ /* 0x002fc800090f1c11 */
[----:B------:R-:W2:Y:S04]  /*0d00*/  LDG.E.64 R20, desc[UR6][R20.64] ;  /* 0x0000000614147981 */ /* 0x000ea8000c1e1b00 */
[----:B------:R-:W2:Y:S02]  /*0d10*/  LDG.E.64 R18, desc[UR6][R18.64] ;  /* 0x0000000612127981 */ /* 0x000ea4000c1e1b00 */
[----:B--2---:R-:W-:-:S07]  /*0d20*/  DFMA R26, R20, R18, R26 ;  /* 0x00000012141a722b */ /* 0x004fce000000001a */
[----:B------:R3:W-:Y:S04]  /*0d30*/  STG.E.64 desc[UR6][R14.64], R26 ;  /* 0x0000001a0e007986 */ /* 0x0007e8000c101b06 */
.L_x_2:
[----:B------:R-:W-:-:S04]  /*0d40*/  IADD3 R10, P2, PT, R10, 0x1, RZ ;  /* 0x000000010a0a7810 */ /* 0x000fc80007f5e0ff */
[----:B------:R-:W-:Y:S01]  /*0d50*/  ISETP.NE.U32.AND P1, PT, R10, R12, PT ;  /* 0x0000000c0a00720c */ /* 0x000fe20003f25070 */
[----:B------:R-:W-:-:S05]  /*0d60*/  IMAD.X R11, RZ, RZ, R11, P2 ;  /* 0x000000ffff0b7224 */ /* 0x000fca00010e060b */
[----:B------:R-:W-:-:S13]  /*0d70*/  ISETP.NE.AND.EX P1, PT, R11, R13, PT, P1 ;  /* 0x0000000d0b00720c */ /* 0x000fda0003f25310 */
[----:B------:R-:W-:Y:S05]  /*0d80*/  @P1 BRA `(.L_x_5) ;  /* 0xfffffff400041947 */ /* 0x000fea000383ffff */
[----:B------:R-:W-:Y:S05]  /*0d90*/  @!P0 BRA `(.L_x_6) ;  /* 0xfffffff000dc8947 */ /* 0x000fea000383ffff */
[----:B------:R-:W-:Y:S05]  /*0da0*/  EXIT ;  /* 0x000000000000794d */ /* 0x000fea0003800000 */
.L_x_7:
[----:B------:R-:W-:-:S00]  /*0db0*/  BRA `(.L_x_7) ;  /* 0xfffffffc00fc7947 */ /* 0x000fc0000383ffff */
[----:B------:R-:W-:-:S00]  /*0dc0*/  NOP ;  /* 0x0000000000007918 */ /* 0x000fc00000000000 */
        /* <DEDUP_REMOVED lines=11> */
.L_x_8:


//--------------------- .nv.shared.reserved.0     --------------------------
	.section	.nv.shared.reserved.0,"aw",@nobits
	.weak		__nv_reservedSMEM_offset_0_alias
	.size		__nv_reservedSMEM_offset_0_alias, 0, 64
	.other		__nv_reservedSMEM_offset_0_alias,@"STO_CUDA_RESERVED_SHARED STV_DEFAULT"
__nv_reservedSMEM_offset_0_alias:
	.zero		0
	.zero		64


//--------------------- .nv.constant0._Z3addPdS_S_l --------------------------
	.section	.nv.constant0._Z3addPdS_S_l,"a",@progbits
	.sectionflags	@""
	.align	4
.nv.constant0._Z3addPdS_S_l:
	.zero		928


//--------------------- SYMBOLS --------------------------

	.type		.nv.reservedSmem.offset0,@object
	.size		.nv.reservedSmem.offset0,0x4
